//
// Generated by NVIDIA NVVM Compiler
//
// Compiler Build ID: CL-36424714
// Cuda compilation tools, release 13.0, V13.0.88
// Based on NVVM 20.0.0
//

.version 9.0
.target sm_100
.address_size 64

	// .globl	_Z15MatrixMulKernelPfS_S_i

.visible .entry _Z15MatrixMulKernelPfS_S_i(
	.param .u64 .ptr .align 1 _Z15MatrixMulKernelPfS_S_i_param_0,
	.param .u64 .ptr .align 1 _Z15MatrixMulKernelPfS_S_i_param_1,
	.param .u64 .ptr .align 1 _Z15MatrixMulKernelPfS_S_i_param_2,
	.param .u32 _Z15MatrixMulKernelPfS_S_i_param_3
)
{


	ret;

}


// ===== COMPILED SASS (sm_100) =====

	.target	sm_100

	.elftype	@"ET_EXEC"


//--------------------- .note.nv.tkinfo           --------------------------
	.section	.note.nv.tkinfo,"",@"SHT_NOTE"
	.sectionflags	@"SHF_NOTE_NV_TKINFO"
	.tkinfo
        /*0018*/ 	.word	0x00000002
        /*0030*/ 	.string	""
        /*0030*/ 	.string	"ptxas"
        /*0030*/ 	.string	"Cuda compilation tools, release 13.0, V13.0.88"
        /*0030*/ 	.string	"Build cuda_13.0.r13.0/compiler.36424714_0"
        /*0030*/ 	.string	"-arch sm_100 -m 64 "



//--------------------- .note.nv.cuinfo           --------------------------
	.section	.note.nv.cuinfo,"",@"SHT_NOTE"
	.sectionflags	@"SHF_NOTE_NV_CUINFO"
        /*0018*/ 	.short	0x0002
        /*001a*/ 	.short	0x0064
        /*001c*/ 	.short	0x0082
	.zero		2


//--------------------- .nv.info                  --------------------------
	.section	.nv.info,"",@"SHT_CUDA_INFO"
	.align	4


	//----- nvinfo : EIATTR_REGCOUNT
	.align		4
        /*0000*/ 	.byte	0x04, 0x2f
        /*0002*/ 	.short	(.L_1 - .L_0)
	.align		4
.L_0:
        /*0004*/ 	.word	index@(_Z15MatrixMulKernelPfS_S_i)
        /*0008*/ 	.word	0x00000004


	//----- nvinfo : EIATTR_FRAME_SIZE
	.align		4
.L_1:
        /*000c*/ 	.byte	0x04, 0x11
        /*000e*/ 	.short	(.L_3 - .L_2)
	.align		4
.L_2:
        /*0010*/ 	.word	index@(_Z15MatrixMulKernelPfS_S_i)
        /*0014*/ 	.word	0x00000000


	//----- nvinfo : EIATTR_MIN_STACK_SIZE
	.align		4
.L_3:
        /*0018*/ 	.byte	0x04, 0x12
        /*001a*/ 	.short	(.L_5 - .L_4)
	.align		4
.L_4:
        /*001c*/ 	.word	index@(_Z15MatrixMulKernelPfS_S_i)
        /*0020*/ 	.word	0x00000000
.L_5:


//--------------------- .nv.compat                --------------------------
	.section	.nv.compat,"",@"SHT_CUDA_COMPAT_INFO"
	.align	4
        /*0000*/ 	.byte	0x02, 0x09, 0x00, 0x00, 0x02, 0x02, 0x01, 0x00, 0x02, 0x05, 0x05, 0x00, 0x03, 0x07, 0x01, 0x01
        /*0010*/ 	.byte	0x02, 0x03, 0x00, 0x00, 0x02, 0x06, 0x01, 0x00, 0x04, 0x0b, 0x08, 0x00, 0x09, 0x00, 0x00, 0x00
        /*0020*/ 	.byte	0x00, 0x00, 0x00, 0x00


//--------------------- .nv.info._Z15MatrixMulKernelPfS_S_i --------------------------
	.section	.nv.info._Z15MatrixMulKernelPfS_S_i,"",@"SHT_CUDA_INFO"
	.sectionflags	@""
	.align	4


	//----- nvinfo : EIATTR_CUDA_API_VERSION
	.align		4
        /*0000*/ 	.byte	0x04, 0x37
        /*0002*/ 	.short	(.L_7 - .L_6)
.L_6:
        /*0004*/ 	.word	0x00000082


	//----- nvinfo : EIATTR_KPARAM_INFO
	.align		4
.L_7:
        /*0008*/ 	.byte	0x04, 0x17
        /*000a*/ 	.short	(.L_9 - .L_8)
.L_8:
        /*000c*/ 	.word	0x00000000
        /*0010*/ 	.short	0x0003
        /*0012*/ 	.short	0x0018
        /*0014*/ 	.byte	0x00, 0xf0, 0x11, 0x00


	//----- nvinfo : EIATTR_KPARAM_INFO
	.align		4
.L_9:
        /*0018*/ 	.byte	0x04, 0x17
        /*001a*/ 	.short	(.L_11 - .L_10)
.L_10:
        /*001c*/ 	.word	0x00000000
        /*0020*/ 	.short	0x0002
        /*0022*/ 	.short	0x0010
        /*0024*/ 	.byte	0x00, 0xf5, 0x21, 0x00


	//----- nvinfo : EIATTR_KPARAM_INFO
	.align		4
.L_11:
        /*0028*/ 	.byte	0x04, 0x17
        /*002a*/ 	.short	(.L_13 - .L_12)
.L_12:
        /*002c*/ 	.word	0x00000000
        /*0030*/ 	.short	0x0001
        /*0032*/ 	.short	0x0008
        /*0034*/ 	.byte	0x00, 0xf5, 0x21, 0x00


	//----- nvinfo : EIATTR_KPARAM_INFO
	.align		4
.L_13:
        /*0038*/ 	.byte	0x04, 0x17
        /*003a*/ 	.short	(.L_15 - .L_14)
.L_14:
        /*003c*/ 	.word	0x00000000
        /*0040*/ 	.short	0x0000
        /*0042*/ 	.short	0x0000
        /*0044*/ 	.byte	0x00, 0xf5, 0x21, 0x00


	//----- nvinfo : EIATTR_SPARSE_MMA_MASK
	.align		4
.L_15:
        /*0048*/ 	.byte	0x03, 0x50
        /*004a*/ 	.short	0x0000


	//----- nvinfo : EIATTR_MAXREG_COUNT
	.align		4
        /*004c*/ 	.byte	0x03, 0x1b
        /*004e*/ 	.short	0x00ff


	//----- nvinfo : EIATTR_MERCURY_ISA_VERSION
	.align		4
        /*0050*/ 	.byte	0x03, 0x5f
        /*0052*/ 	.short	0x0101


	//----- nvinfo : EIATTR_VRC_CTA_INIT_COUNT
	.align		4
        /*0054*/ 	.byte	0x02, 0x4a
	.zero		1
	.zero		1


	//----- nvinfo : EIATTR_EXIT_INSTR_OFFSETS
	.align		4
        /*0058*/ 	.byte	0x04, 0x1c
        /*005a*/ 	.short	(.L_17 - .L_16)


	//   ....[0]....
.L_16:
        /*005c*/ 	.word	0x00000010


	//----- nvinfo : EIATTR_CBANK_PARAM_SIZE
	.align		4
.L_17:
        /*0060*/ 	.byte	0x03, 0x19
        /*0062*/ 	.short	0x001c


	//----- nvinfo : EIATTR_PARAM_CBANK
	.align		4
        /*0064*/ 	.byte	0x04, 0x0a
        /*0066*/ 	.short	(.L_19 - .L_18)
	.align		4
.L_18:
        /*0068*/ 	.word	index@(.nv.constant0._Z15MatrixMulKernelPfS_S_i)
        /*006c*/ 	.short	0x0380
        /*006e*/ 	.short	0x001c


	//----- nvinfo : EIATTR_SW_WAR
	.align		4
.L_19:
        /*0070*/ 	.byte	0x04, 0x36
        /*0072*/ 	.short	(.L_21 - .L_20)
.L_20:
        /*0074*/ 	.word	0x00000008
.L_21:


//--------------------- .nv.callgraph             --------------------------
	.section	.nv.callgraph,"",@"SHT_CUDA_CALLGRAPH"
	.align	4
	.sectionentsize	8
	.align		4
        /*0000*/ 	.word	0x00000000
	.align		4
        /*0004*/ 	.word	0xffffffff
	.align		4
        /*0008*/ 	.word	0x00000000
	.align		4
        /*000c*/ 	.word	0xfffffffe
	.align		4
        /*0010*/ 	.word	0x00000000
	.align		4
        /*0014*/ 	.word	0xfffffffd
	.align		4
        /*0018*/ 	.word	0x00000000
	.align		4
        /*001c*/ 	.word	0xfffffffc


//--------------------- .text._Z15MatrixMulKernelPfS_S_i --------------------------
	.section	.text._Z15MatrixMulKernelPfS_S_i,"ax",@progbits
	.align	128
        .global         _Z15MatrixMulKernelPfS_S_i
        .type           _Z15MatrixMulKernelPfS_S_i,@function
        .size           _Z15MatrixMulKernelPfS_S_i,(.L_x_1 - _Z15MatrixMulKernelPfS_S_i)
        .other          _Z15MatrixMulKernelPfS_S_i,@"STO_CUDA_ENTRY STV_DEFAULT"
_Z15MatrixMulKernelPfS_S_i:
.text._Z15MatrixMulKernelPfS_S_i:
[----:B------:R-:W-:Y:S01]  /*0000*/  LDC R1, c[0x0][0x37c] ;  /* 0x0000df00ff017b82 */ /* 0x000fe20000000800 */
[----:B------:R-:W-:Y:S05]  /*0010*/  EXIT ;  /* 0x000000000000794d */ /* 0x000fea0003800000 */
.L_x_0:
[----:B------:R-:W-:-:S00]  /*0020*/  BRA `(.L_x_0) ;  /* 0xfffffffc00fc7947 */ /* 0x000fc0000383ffff */
[----:B------:R-:W-:-:S00]  /*0030*/  NOP ;  /* 0x0000000000007918 */ /* 0x000fc00000000000 */
        /* <DEDUP_REMOVED lines=12> */
.L_x_1:


//--------------------- .nv.shared.reserved.0     --------------------------
	.section	.nv.shared.reserved.0,"aw",@nobits
	.weak		__nv_reservedSMEM_offset_0_alias
	.size		__nv_reservedSMEM_offset_0_alias, 0, 64
	.other		__nv_reservedSMEM_offset_0_alias,@"STO_CUDA_RESERVED_SHARED STV_DEFAULT"
__nv_reservedSMEM_offset_0_alias:
	.zero		0
	.zero		64


//--------------------- .nv.constant0._Z15MatrixMulKernelPfS_S_i --------------------------
	.section	.nv.constant0._Z15MatrixMulKernelPfS_S_i,"a",@progbits
	.sectionflags	@""
	.align	4
.nv.constant0._Z15MatrixMulKernelPfS_S_i:
	.zero		924


//--------------------- SYMBOLS --------------------------

	.type		.nv.reservedSmem.offset0,@object
	.size		.nv.reservedSmem.offset0,0x4
